	.headerflags	@"EF_CUDA_TEXMODE_UNIFIED EF_CUDA_64BIT_ADDRESS EF_CUDA_ACCELERATORS EF_CUDA_SM90 EF_CUDA_VIRTUAL_SM(EF_CUDA_SM90)"
	.elftype	@"ET_EXEC"


//--------------------- .nv.info                  --------------------------
	.section	.nv.info,"",@"SHT_CUDA_INFO"
	.align	4


	//----- nvinfo : EIATTR_REGCOUNT
	.align		4
        /*0000*/ 	.byte	0x04, 0x2f
        /*0002*/ 	.short	(.L_1 - .L_0)
	.align		4
.L_0:
        /*0004*/ 	.word	index@(triton_poi_fused_convolution_relu_10)
        /*0008*/ 	.word	0x00000012


	//----- nvinfo : EIATTR_MIN_STACK_SIZE
	.align		4
.L_1:
        /*000c*/ 	.byte	0x04, 0x12
        /*000e*/ 	.short	(.L_3 - .L_2)
	.align		4
.L_2:
        /*0010*/ 	.word	index@(triton_poi_fused_convolution_relu_10)
        /*0014*/ 	.word	0x00000000


	//----- nvinfo : EIATTR_FRAME_SIZE
	.align		4
.L_3:
        /*0018*/ 	.byte	0x04, 0x11
        /*001a*/ 	.short	(.L_5 - .L_4)
	.align		4
.L_4:
        /*001c*/ 	.word	index@(triton_poi_fused_convolution_relu_10)
        /*0020*/ 	.word	0x00000000


	//----- nvinfo : EIATTR_MIN_STACK_SIZE
	.align		4
.L_5:
        /*0024*/ 	.byte	0x04, 0x12
        /*0026*/ 	.short	(.L_7 - .L_6)
	.align		4
.L_6:
        /*0028*/ 	.word	index@(triton_poi_fused_convolution_relu_10)
        /*002c*/ 	.word	0x00000000
.L_7:


//--------------------- .nv.info.triton_poi_fused_convolution_relu_10 --------------------------
	.section	.nv.info.triton_poi_fused_convolution_relu_10,"",@"SHT_CUDA_INFO"
	.sectionflags	@""
	.align	4


	//----- nvinfo : EIATTR_CUDA_API_VERSION
	.align		4
        /*0000*/ 	.byte	0x04, 0x37
        /*0002*/ 	.short	(.L_9 - .L_8)
.L_8:
        /*0004*/ 	.word	0x0000007c


	//----- nvinfo : EIATTR_KPARAM_INFO
	.align		4
.L_9:
        /*0008*/ 	.byte	0x04, 0x17
        /*000a*/ 	.short	(.L_11 - .L_10)
.L_10:
        /*000c*/ 	.word	0x00000000
        /*0010*/ 	.short	0x0002
        /*0012*/ 	.short	0x0010
        /*0014*/ 	.byte	0x00, 0xf0, 0x11, 0x00


	//----- nvinfo : EIATTR_KPARAM_INFO
	.align		4
.L_11:
        /*0018*/ 	.byte	0x04, 0x17
        /*001a*/ 	.short	(.L_13 - .L_12)
.L_12:
        /*001c*/ 	.word	0x00000000
        /*0020*/ 	.short	0x0001
        /*0022*/ 	.short	0x0008
        /*0024*/ 	.byte	0x00, 0xf4, 0x21, 0x00


	//----- nvinfo : EIATTR_KPARAM_INFO
	.align		4
.L_13:
        /*0028*/ 	.byte	0x04, 0x17
        /*002a*/ 	.short	(.L_15 - .L_14)
.L_14:
        /*002c*/ 	.word	0x00000000
        /*0030*/ 	.short	0x0000
        /*0032*/ 	.short	0x0000
        /*0034*/ 	.byte	0x00, 0xf4, 0x21, 0x00


	//----- nvinfo : EIATTR_SPARSE_MMA_MASK
	.align		4
.L_15:
        /*0038*/ 	.byte	0x03, 0x50
        /*003a*/ 	.short	0x0000


	//----- nvinfo : EIATTR_MAXREG_COUNT
	.align		4
        /*003c*/ 	.byte	0x03, 0x1b
        /*003e*/ 	.short	0x00ff


	//----- nvinfo : EIATTR_EXIT_INSTR_OFFSETS
	.align		4
        /*0040*/ 	.byte	0x04, 0x1c
        /*0042*/ 	.short	(.L_17 - .L_16)


	//   ....[0]....
.L_16:
        /*0044*/ 	.word	0x00000390


	//----- nvinfo : EIATTR_REQNTID
	.align		4
.L_17:
        /*0048*/ 	.byte	0x04, 0x10
        /*004a*/ 	.short	(.L_19 - .L_18)
.L_18:
        /*004c*/ 	.word	0x00000080
        /*0050*/ 	.word	0x00000001
        /*0054*/ 	.word	0x00000001


	//----- nvinfo : EIATTR_CBANK_PARAM_SIZE
	.align		4
.L_19:
        /*0058*/ 	.byte	0x03, 0x19
        /*005a*/ 	.short	0x0014


	//----- nvinfo : EIATTR_PARAM_CBANK
	.align		4
        /*005c*/ 	.byte	0x04, 0x0a
        /*005e*/ 	.short	(.L_21 - .L_20)
	.align		4
.L_20:
        /*0060*/ 	.word	index@(.nv.constant0.triton_poi_fused_convolution_relu_10)
        /*0064*/ 	.short	0x0210
        /*0066*/ 	.short	0x0014


	//----- nvinfo : EIATTR_SW_WAR
	.align		4
.L_21:
        /*0068*/ 	.byte	0x04, 0x36
        /*006a*/ 	.short	(.L_23 - .L_22)
.L_22:
        /*006c*/ 	.word	0x00000008
.L_23:


//--------------------- .nv.callgraph             --------------------------
	.section	.nv.callgraph,"",@"SHT_CUDA_CALLGRAPH"
	.align	4
	.sectionentsize	8
	.align		4
        /*0000*/ 	.word	0x00000000
	.align		4
        /*0004*/ 	.word	0xffffffff
	.align		4
        /*0008*/ 	.word	0x00000000
	.align		4
        /*000c*/ 	.word	0xfffffffe
	.align		4
        /*0010*/ 	.word	0x00000000
	.align		4
        /*0014*/ 	.word	0xfffffffd
	.align		4
        /*0018*/ 	.word	0x00000000
	.align		4
        /*001c*/ 	.word	0xfffffffc


//--------------------- .text.triton_poi_fused_convolution_relu_10 --------------------------
	.section	.text.triton_poi_fused_convolution_relu_10,"ax",@progbits
	.align	128
        .global         triton_poi_fused_convolution_relu_10
        .type           triton_poi_fused_convolution_relu_10,@function
        .size           triton_poi_fused_convolution_relu_10,(.L_x_1 - triton_poi_fused_convolution_relu_10)
        .other          triton_poi_fused_convolution_relu_10,@"STO_CUDA_ENTRY STV_DEFAULT"
triton_poi_fused_convolution_relu_10:
.text.triton_poi_fused_convolution_relu_10:
[----:B------:R-:W-:Y:S01]  /*0000*/  LDC R1, c[0x0][0x28] ;  /* 0x00000a00ff017b82 */ /* 0x000fe20000000800 */
[----:B------:R-:W1:Y:S07]  /*0010*/  S2R R0, SR_TID.X ;  /* 0x0000000000007919 */ /* 0x000e6e0000002100 */
[----:B------:R-:W2:Y:S01]  /*0020*/  LDC.64 R2, c[0x0][0x218] ;  /* 0x00008600ff027b82 */ /* 0x000ea20000000a00 */
[----:B------:R-:W-:Y:S01]  /*0030*/  ULDC.64 UR4, c[0x0][0x208] ;  /* 0x0000820000047ab9 */ /* 0x000fe20000000a00 */
[----:B------:R-:W3:Y:S06]  /*0040*/  S2R R9, SR_CTAID.X ;  /* 0x0000000000097919 */ /* 0x000eec0000002500 */
[----:B------:R-:W4:Y:S01]  /*0050*/  LDC.64 R4, c[0x0][0x210] ;  /* 0x00008400ff047b82 */ /* 0x000f220000000a00 */
[----:B-1----:R-:W-:-:S05]  /*0060*/  IMAD.SHL.U32 R0, R0, 0x4, RZ ;  /* 0x0000000400007824 */ /* 0x002fca00078e00ff */
[----:B------:R-:W-:-:S05]  /*0070*/  LOP3.LUT R0, R0, 0x1fc, RZ, 0xc0, !PT ;  /* 0x000001fc00007812 */ /* 0x000fca00078ec0ff */
[----:B---3--:R-:W-:-:S04]  /*0080*/  IMAD R9, R9, 0x400, R0 ;  /* 0x0000040009097824 */ /* 0x008fc800078e0200 */
[----:B------:R-:W-:-:S04]  /*0090*/  IMAD.HI R6, R9, 0x38e38e39, RZ ;  /* 0x38e38e3909067827 */ /* 0x000fc800078e02ff */
[----:B------:R-:W-:Y:S01]  /*00a0*/  VIADD R0, R9, 0x200 ;  /* 0x0000020009007836 */ /* 0x000fe20000000000 */
[----:B------:R-:W-:-:S03]  /*00b0*/  SHF.R.U32.HI R7, RZ, 0x1f, R6 ;  /* 0x0000001fff077819 */ /* 0x000fc60000011606 */
[----:B------:R-:W-:Y:S01]  /*00c0*/  IMAD.HI R0, R0, 0x38e38e39, RZ ;  /* 0x38e38e3900007827 */ /* 0x000fe200078e02ff */
[----:B------:R-:W-:-:S04]  /*00d0*/  LEA.HI.SX32 R7, R6, R7, 0x1d ;  /* 0x0000000706077211 */ /* 0x000fc800078feaff */
[----:B------:R-:W-:Y:S02]  /*00e0*/  SHF.R.U32.HI R11, RZ, 0x1f, R0 ;  /* 0x0000001fff0b7819 */ /* 0x000fe40000011600 */
[----:B------:R-:W-:Y:S02]  /*00f0*/  SHF.R.S32.HI R6, RZ, 0x1f, R7 ;  /* 0x0000001fff067819 */ /* 0x000fe40000011407 */
[----:B------:R-:W-:Y:S02]  /*0100*/  LEA.HI.SX32 R0, R0, R11, 0x1d ;  /* 0x0000000b00007211 */ /* 0x000fe400078feaff */
[----:B------:R-:W-:Y:S02]  /*0110*/  LEA.HI R6, R6, R7, RZ, 0xa ;  /* 0x0000000706067211 */ /* 0x000fe400078f50ff */
[----:B------:R-:W-:Y:S02]  /*0120*/  SHF.R.S32.HI R11, RZ, 0x1f, R0 ;  /* 0x0000001fff0b7819 */ /* 0x000fe40000011400 */
[----:B------:R-:W-:-:S02]  /*0130*/  LOP3.LUT R6, R6, 0xfffffc00, RZ, 0xc0, !PT ;  /* 0xfffffc0006067812 */ /* 0x000fc400078ec0ff */
[----:B------:R-:W-:-:S03]  /*0140*/  LEA.HI R8, R11, R0, RZ, 0xa ;  /* 0x000000000b087211 */ /* 0x000fc600078f50ff */
[----:B------:R-:W-:Y:S01]  /*0150*/  IMAD.IADD R11, R7, 0x1, -R6 ;  /* 0x00000001070b7824 */ /* 0x000fe200078e0a06 */
[----:B------:R-:W-:Y:S01]  /*0160*/  LOP3.LUT R7, R8, 0xfffffc00, RZ, 0xc0, !PT ;  /* 0xfffffc0008077812 */ /* 0x000fe200078ec0ff */
[----:B----4-:R-:W-:-:S04]  /*0170*/  IMAD.WIDE R8, R9, 0x4, R4 ;  /* 0x0000000409087825 */ /* 0x010fc800078e0204 */
[----:B--2---:R-:W-:-:S04]  /*0180*/  IMAD.WIDE R10, R11, 0x4, R2 ;  /* 0x000000040b0a7825 */ /* 0x004fc800078e0202 */
[----:B------:R-:W-:Y:S02]  /*0190*/  IMAD.IADD R13, R0, 0x1, -R7 ;  /* 0x00000001000d7824 */ /* 0x000fe400078e0a07 */
[----:B------:R-:W2:Y:S02]  /*01a0*/  LDG.E.128 R4, desc[UR4][R8.64] ;  /* 0x0000000408047981 */ /* 0x000ea4000c1e1d00 */
[----:B------:R-:W-:Y:S02]  /*01b0*/  IMAD.WIDE R2, R13, 0x4, R2 ;  /* 0x000000040d027825 */ /* 0x000fe400078e0202 */
[----:B------:R-:W2:Y:S04]  /*01c0*/  LDG.E.EL R10, desc[UR4][R10.64] ;  /* 0x000000040a0a7981 */ /* 0x000ea8000c2e1900 */
[----:B------:R-:W3:Y:S04]  /*01d0*/  LDG.E.EL R2, desc[UR4][R2.64] ;  /* 0x0000000402027981 */ /* 0x000ee8000c2e1900 */
[----:B------:R-:W3:Y:S01]  /*01e0*/  LDG.E.128 R12, desc[UR4][R8.64+0x800] ;  /* 0x00080004080c7981 */ /* 0x000ee2000c1e1d00 */
[CC--:B--2---:R-:W-:Y:S01]  /*01f0*/  FSETP.GEU.AND P6, PT, R5.reuse, -R10.reuse, PT ;  /* 0x8000000a0500720b */ /* 0x0c4fe20003fce000 */
[--C-:B------:R-:W-:Y:S01]  /*0200*/  FADD R5, R5, R10.reuse ;  /* 0x0000000a05057221 */ /* 0x100fe20000000000 */
[CC--:B------:R-:W-:Y:S01]  /*0210*/  FSETP.GEU.AND P0, PT, R6.reuse, -R10.reuse, PT ;  /* 0x8000000a0600720b */ /* 0x0c0fe20003f0e000 */
[--C-:B------:R-:W-:Y:S01]  /*0220*/  FADD R6, R6, R10.reuse ;  /* 0x0000000a06067221 */ /* 0x100fe20000000000 */
[C---:B------:R-:W-:Y:S01]  /*0230*/  FSETP.GEU.AND P1, PT, R7.reuse, -R10, PT ;  /* 0x8000000a0700720b */ /* 0x040fe20003f2e000 */
[----:B------:R-:W-:Y:S01]  /*0240*/  FADD R7, R7, R10 ;  /* 0x0000000a07077221 */ /* 0x000fe20000000000 */
[----:B------:R-:W-:-:S02]  /*0250*/  SEL R5, R5, RZ, P6 ;  /* 0x000000ff05057207 */ /* 0x000fc40003000000 */
[CC--:B---3--:R-:W-:Y:S01]  /*0260*/  FSETP.GEU.AND P3, PT, R13.reuse, -R2.reuse, PT ;  /* 0x800000020d00720b */ /* 0x0c8fe20003f6e000 */
[--C-:B------:R-:W-:Y:S01]  /*0270*/  FADD R13, R13, R2.reuse ;  /* 0x000000020d0d7221 */ /* 0x100fe20000000000 */
[CC--:B------:R-:W-:Y:S01]  /*0280*/  FSETP.GEU.AND P4, PT, R14.reuse, -R2.reuse, PT ;  /* 0x800000020e00720b */ /* 0x0c0fe20003f8e000 */
[--C-:B------:R-:W-:Y:S01]  /*0290*/  FADD R14, R14, R2.reuse ;  /* 0x000000020e0e7221 */ /* 0x100fe20000000000 */
[C---:B------:R-:W-:Y:S01]  /*02a0*/  FSETP.GEU.AND P5, PT, R15.reuse, -R2, PT ;  /* 0x800000020f00720b */ /* 0x040fe20003fae000 */
[----:B------:R-:W-:Y:S01]  /*02b0*/  FADD R15, R15, R2 ;  /* 0x000000020f0f7221 */ /* 0x000fe20000000000 */
[C---:B------:R-:W-:Y:S01]  /*02c0*/  FSETP.GEU.AND P2, PT, R4.reuse, -R10, PT ;  /* 0x8000000a0400720b */ /* 0x040fe20003f4e000 */
[----:B------:R-:W-:Y:S01]  /*02d0*/  FADD R4, R4, R10 ;  /* 0x0000000a04047221 */ /* 0x000fe20000000000 */
[C---:B------:R-:W-:Y:S01]  /*02e0*/  FSETP.GEU.AND P6, PT, R12.reuse, -R2, PT ;  /* 0x800000020c00720b */ /* 0x040fe20003fce000 */
[----:B------:R-:W-:Y:S01]  /*02f0*/  FADD R2, R12, R2 ;  /* 0x000000020c027221 */ /* 0x000fe20000000000 */
[----:B------:R-:W-:-:S02]  /*0300*/  SEL R6, R6, RZ, P0 ;  /* 0x000000ff06067207 */ /* 0x000fc40000000000 */
[----:B------:R-:W-:Y:S02]  /*0310*/  SEL R7, R7, RZ, P1 ;  /* 0x000000ff07077207 */ /* 0x000fe40000800000 */
[----:B------:R-:W-:Y:S02]  /*0320*/  SEL R4, R4, RZ, P2 ;  /* 0x000000ff04047207 */ /* 0x000fe40001000000 */
[----:B------:R-:W-:Y:S02]  /*0330*/  SEL R13, R13, RZ, P3 ;  /* 0x000000ff0d0d7207 */ /* 0x000fe40001800000 */
[----:B------:R-:W-:Y:S01]  /*0340*/  SEL R14, R14, RZ, P4 ;  /* 0x000000ff0e0e7207 */ /* 0x000fe20002000000 */
[----:B------:R-:W-:Y:S01]  /*0350*/  STG.E.128 desc[UR4][R8.64], R4 ;  /* 0x0000000408007986 */ /* 0x000fe2000c101d04 */
[----:B------:R-:W-:Y:S02]  /*0360*/  SEL R15, R15, RZ, P5 ;  /* 0x000000ff0f0f7207 */ /* 0x000fe40002800000 */
[----:B------:R-:W-:-:S05]  /*0370*/  SEL R12, R2, RZ, P6 ;  /* 0x000000ff020c7207 */ /* 0x000fca0003000000 */
[----:B------:R-:W-:Y:S01]  /*0380*/  STG.E.128 desc[UR4][R8.64+0x800], R12 ;  /* 0x0008000c08007986 */ /* 0x000fe2000c101d04 */
[----:B------:R-:W-:Y:S05]  /*0390*/  EXIT ;  /* 0x000000000000794d */ /* 0x000fea0003800000 */
.L_x_0:
[----:B------:R-:W-:-:S00]  /*03a0*/  BRA `(.L_x_0) ;  /* 0xfffffffc00fc7947 */ /* 0x000fc0000383ffff */
[----:B------:R-:W-:-:S00]  /*03b0*/  NOP ;  /* 0x0000000000007918 */ /* 0x000fc00000000000 */
        /* <DEDUP_REMOVED lines=12> */
.L_x_1:


//--------------------- .nv.constant0.triton_poi_fused_convolution_relu_10 --------------------------
	.section	.nv.constant0.triton_poi_fused_convolution_relu_10,"a",@progbits
	.sectionflags	@""
	.align	4
.nv.constant0.triton_poi_fused_convolution_relu_10:
	.zero		548
